//
// Generated by NVIDIA NVVM Compiler
//
// Compiler Build ID: CL-36424714
// Cuda compilation tools, release 13.0, V13.0.88
// Based on NVVM 20.0.0
//

.version 9.0
.target sm_100
.address_size 64

	// .globl	map_step_2para_1resp_kernel
// _ZZ13reduce_kernelE5cache has been demoted

.visible .entry map_step_2para_1resp_kernel(
	.param .u64 .ptr .align 1 map_step_2para_1resp_kernel_param_0,
	.param .u64 .ptr .align 1 map_step_2para_1resp_kernel_param_1,
	.param .u32 map_step_2para_1resp_kernel_param_2,
	.param .f32 map_step_2para_1resp_kernel_param_3,
	.param .f32 map_step_2para_1resp_kernel_param_4,
	.param .u32 map_step_2para_1resp_kernel_param_5
)
{
	.reg .pred 	%p<2>;
	.reg .b32 	%r<8>;
	.reg .b32 	%f<10>;
	.reg .b64 	%rd<9>;

	ld.param.u64 	%rd1, [map_step_2para_1resp_kernel_param_0];
	ld.param.u64 	%rd2, [map_step_2para_1resp_kernel_param_1];
	ld.param.u32 	%r2, [map_step_2para_1resp_kernel_param_2];
	ld.param.f32 	%f1, [map_step_2para_1resp_kernel_param_3];
	ld.param.f32 	%f2, [map_step_2para_1resp_kernel_param_4];
	ld.param.u32 	%r3, [map_step_2para_1resp_kernel_param_5];
	mov.u32 	%r4, %tid.x;
	mov.u32 	%r5, %ctaid.x;
	mov.u32 	%r6, %ntid.x;
	mad.lo.s32 	%r1, %r5, %r6, %r4;
	setp.ge.s32 	%p1, %r1, %r3;
	@%p1 bra 	$L__BB0_2;
	cvta.to.global.u64 	%rd3, %rd1;
	cvta.to.global.u64 	%rd4, %rd2;
	mul.lo.s32 	%r7, %r2, %r1;
	mul.wide.s32 	%rd5, %r7, 4;
	add.s64 	%rd6, %rd3, %rd5;
	ld.global.f32 	%f3, [%rd6];
	sub.f32 	%f4, %f1, %f3;
	ld.global.f32 	%f5, [%rd6+4];
	sub.f32 	%f6, %f2, %f5;
	mul.f32 	%f7, %f6, %f6;
	fma.rn.f32 	%f8, %f4, %f4, %f7;
	sqrt.rn.f32 	%f9, %f8;
	mul.wide.s32 	%rd7, %r1, 4;
	add.s64 	%rd8, %rd4, %rd7;
	st.global.f32 	[%rd8], %f9;
$L__BB0_2:
	ret;

}
	// .globl	reduce_kernel
.visible .entry reduce_kernel(
	.param .u64 .ptr .align 1 reduce_kernel_param_0,
	.param .u64 .ptr .align 1 reduce_kernel_param_1,
	.param .u32 reduce_kernel_param_2
)
{
	.reg .pred 	%p<11>;
	.reg .b32 	%r<22>;
	.reg .b32 	%f<15>;
	.reg .b64 	%rd<7>;
	// demoted variable
	.shared .align 4 .b8 _ZZ13reduce_kernelE5cache[1024];
	ld.param.u64 	%rd3, [reduce_kernel_param_0];
	ld.param.u64 	%rd4, [reduce_kernel_param_1];
	ld.param.u32 	%r10, [reduce_kernel_param_2];
	cvta.to.global.u64 	%rd1, %rd4;
	mov.u32 	%r1, %tid.x;
	mov.u32 	%r11, %ctaid.x;
	mov.u32 	%r21, %ntid.x;
	mad.lo.s32 	%r20, %r11, %r21, %r1;
	ld.global.f32 	%f14, [%rd1];
	setp.ge.s32 	%p1, %r20, %r10;
	@%p1 bra 	$L__BB1_3;
	mov.u32 	%r12, %nctaid.x;
	mul.lo.s32 	%r4, %r21, %r12;
	cvta.to.global.u64 	%rd2, %rd3;
$L__BB1_2:
	mul.wide.s32 	%rd5, %r20, 4;
	add.s64 	%rd6, %rd2, %rd5;
	ld.global.f32 	%f6, [%rd6];
	setp.lt.f32 	%p2, %f6, %f14;
	selp.f32 	%f14, %f6, %f14, %p2;
	add.s32 	%r20, %r20, %r4;
	setp.lt.s32 	%p3, %r20, %r10;
	@%p3 bra 	$L__BB1_2;
$L__BB1_3:
	shl.b32 	%r13, %r1, 2;
	mov.u32 	%r14, _ZZ13reduce_kernelE5cache;
	add.s32 	%r7, %r14, %r13;
	st.shared.f32 	[%r7], %f14;
	bar.sync 	0;
	setp.lt.u32 	%p4, %r21, 2;
	@%p4 bra 	$L__BB1_7;
$L__BB1_4:
	shr.u32 	%r9, %r21, 1;
	setp.ge.u32 	%p5, %r1, %r9;
	@%p5 bra 	$L__BB1_6;
	shl.b32 	%r15, %r9, 2;
	add.s32 	%r16, %r7, %r15;
	ld.shared.f32 	%f7, [%r16];
	ld.shared.f32 	%f8, [%r7];
	setp.lt.f32 	%p6, %f7, %f8;
	selp.f32 	%f9, %f7, %f8, %p6;
	st.shared.f32 	[%r7], %f9;
$L__BB1_6:
	bar.sync 	0;
	setp.gt.u32 	%p7, %r21, 3;
	mov.u32 	%r21, %r9;
	@%p7 bra 	$L__BB1_4;
$L__BB1_7:
	setp.ne.s32 	%p8, %r1, 0;
	@%p8 bra 	$L__BB1_10;
	ld.shared.f32 	%f5, [_ZZ13reduce_kernelE5cache];
$L__BB1_9:
	ld.global.f32 	%f10, [%rd1];
	setp.lt.f32 	%p9, %f5, %f10;
	selp.f32 	%f11, %f5, %f10, %p9;
	mov.b32 	%r17, %f10;
	mov.b32 	%r18, %f11;
	atom.relaxed.global.cas.b32 	%r19, [%rd1], %r17, %r18;
	mov.b32 	%f12, %r19;
	setp.neu.f32 	%p10, %f10, %f12;
	@%p10 bra 	$L__BB1_9;
$L__BB1_10:
	ret;

}


// ===== COMPILED SASS (sm_100) =====

	.target	sm_100

	.elftype	@"ET_EXEC"


//--------------------- .note.nv.tkinfo           --------------------------
	.section	.note.nv.tkinfo,"",@"SHT_NOTE"
	.sectionflags	@"SHF_NOTE_NV_TKINFO"
	.tkinfo
        /*0018*/ 	.word	0x00000002
        /*0030*/ 	.string	""
        /*0030*/ 	.string	"ptxas"
        /*0030*/ 	.string	"Cuda compilation tools, release 13.0, V13.0.88"
        /*0030*/ 	.string	"Build cuda_13.0.r13.0/compiler.36424714_0"
        /*0030*/ 	.string	"-arch sm_100 -m 64 "



//--------------------- .note.nv.cuinfo           --------------------------
	.section	.note.nv.cuinfo,"",@"SHT_NOTE"
	.sectionflags	@"SHF_NOTE_NV_CUINFO"
        /*0018*/ 	.short	0x0002
        /*001a*/ 	.short	0x0064
        /*001c*/ 	.short	0x0082
	.zero		2


//--------------------- .nv.info                  --------------------------
	.section	.nv.info,"",@"SHT_CUDA_INFO"
	.align	4


	//----- nvinfo : EIATTR_REGCOUNT
	.align		4
        /*0000*/ 	.byte	0x04, 0x2f
        /*0002*/ 	.short	(.L_1 - .L_0)
	.align		4
.L_0:
        /*0004*/ 	.word	index@(map_step_2para_1resp_kernel)
        /*0008*/ 	.word	0x0000000b


	//----- nvinfo : EIATTR_FRAME_SIZE
	.align		4
.L_1:
        /*000c*/ 	.byte	0x04, 0x11
        /*000e*/ 	.short	(.L_3 - .L_2)
	.align		4
.L_2:
        /*0010*/ 	.word	index@($__internal_0_$__cuda_sm20_sqrt_rn_f32_slowpath)
        /*0014*/ 	.word	0x00000000


	//----- nvinfo : EIATTR_FRAME_SIZE
	.align		4
.L_3:
        /*0018*/ 	.byte	0x04, 0x11
        /*001a*/ 	.short	(.L_5 - .L_4)
	.align		4
.L_4:
        /*001c*/ 	.word	index@(map_step_2para_1resp_kernel)
        /*0020*/ 	.word	0x00000000


	//----- nvinfo : EIATTR_REGCOUNT
	.align		4
.L_5:
        /*0024*/ 	.byte	0x04, 0x2f
        /*0026*/ 	.short	(.L_7 - .L_6)
	.align		4
.L_6:
        /*0028*/ 	.word	index@(reduce_kernel)
        /*002c*/ 	.word	0x0000000e


	//----- nvinfo : EIATTR_FRAME_SIZE
	.align		4
.L_7:
        /*0030*/ 	.byte	0x04, 0x11
        /*0032*/ 	.short	(.L_9 - .L_8)
	.align		4
.L_8:
        /*0034*/ 	.word	index@(reduce_kernel)
        /*0038*/ 	.word	0x00000000


	//----- nvinfo : EIATTR_MIN_STACK_SIZE
	.align		4
.L_9:
        /*003c*/ 	.byte	0x04, 0x12
        /*003e*/ 	.short	(.L_11 - .L_10)
	.align		4
.L_10:
        /*0040*/ 	.word	index@(reduce_kernel)
        /*0044*/ 	.word	0x00000000


	//----- nvinfo : EIATTR_MIN_STACK_SIZE
	.align		4
.L_11:
        /*0048*/ 	.byte	0x04, 0x12
        /*004a*/ 	.short	(.L_13 - .L_12)
	.align		4
.L_12:
        /*004c*/ 	.word	index@(map_step_2para_1resp_kernel)
        /*0050*/ 	.word	0x00000000
.L_13:


//--------------------- .nv.compat                --------------------------
	.section	.nv.compat,"",@"SHT_CUDA_COMPAT_INFO"
	.align	4
        /*0000*/ 	.byte	0x02, 0x09, 0x00, 0x00, 0x02, 0x02, 0x01, 0x00, 0x02, 0x05, 0x05, 0x00, 0x03, 0x07, 0x01, 0x01
        /*0010*/ 	.byte	0x02, 0x03, 0x00, 0x00, 0x02, 0x06, 0x01, 0x00, 0x04, 0x0b, 0x08, 0x00, 0x01, 0x00, 0x00, 0x00
        /*0020*/ 	.byte	0x00, 0x00, 0x00, 0x00


//--------------------- .nv.info.reduce_kernel    --------------------------
	.section	.nv.info.reduce_kernel,"",@"SHT_CUDA_INFO"
	.sectionflags	@""
	.align	4


	//----- nvinfo : EIATTR_CUDA_API_VERSION
	.align		4
        /*0000*/ 	.byte	0x04, 0x37
        /*0002*/ 	.short	(.L_15 - .L_14)
.L_14:
        /*0004*/ 	.word	0x00000082


	//----- nvinfo : EIATTR_KPARAM_INFO
	.align		4
.L_15:
        /*0008*/ 	.byte	0x04, 0x17
        /*000a*/ 	.short	(.L_17 - .L_16)
.L_16:
        /*000c*/ 	.word	0x00000000
        /*0010*/ 	.short	0x0002
        /*0012*/ 	.short	0x0010
        /*0014*/ 	.byte	0x00, 0xf0, 0x11, 0x00


	//----- nvinfo : EIATTR_KPARAM_INFO
	.align		4
.L_17:
        /*0018*/ 	.byte	0x04, 0x17
        /*001a*/ 	.short	(.L_19 - .L_18)
.L_18:
        /*001c*/ 	.word	0x00000000
        /*0020*/ 	.short	0x0001
        /*0022*/ 	.short	0x0008
        /*0024*/ 	.byte	0x00, 0xf5, 0x21, 0x00


	//----- nvinfo : EIATTR_KPARAM_INFO
	.align		4
.L_19:
        /*0028*/ 	.byte	0x04, 0x17
        /*002a*/ 	.short	(.L_21 - .L_20)
.L_20:
        /*002c*/ 	.word	0x00000000
        /*0030*/ 	.short	0x0000
        /*0032*/ 	.short	0x0000
        /*0034*/ 	.byte	0x00, 0xf5, 0x21, 0x00


	//----- nvinfo : EIATTR_SPARSE_MMA_MASK
	.align		4
.L_21:
        /*0038*/ 	.byte	0x03, 0x50
        /*003a*/ 	.short	0x0000


	//----- nvinfo : EIATTR_MAXREG_COUNT
	.align		4
        /*003c*/ 	.byte	0x03, 0x1b
        /*003e*/ 	.short	0x00ff


	//----- nvinfo : EIATTR_NUM_BARRIERS
	.align		4
        /*0040*/ 	.byte	0x02, 0x4c
        /*0042*/ 	.byte	0x01
	.zero		1


	//----- nvinfo : EIATTR_MERCURY_ISA_VERSION
	.align		4
        /*0044*/ 	.byte	0x03, 0x5f
        /*0046*/ 	.short	0x0101


	//----- nvinfo : EIATTR_VRC_CTA_INIT_COUNT
	.align		4
        /*0048*/ 	.byte	0x02, 0x4a
	.zero		1
	.zero		1


	//----- nvinfo : EIATTR_EXIT_INSTR_OFFSETS
	.align		4
        /*004c*/ 	.byte	0x04, 0x1c
        /*004e*/ 	.short	(.L_23 - .L_22)


	//   ....[0]....
.L_22:
        /*0050*/ 	.word	0x000002c0


	//   ....[1]....
        /*0054*/ 	.word	0x00000390


	//----- nvinfo : EIATTR_CRS_STACK_SIZE
	.align		4
.L_23:
        /*0058*/ 	.byte	0x04, 0x1e
        /*005a*/ 	.short	(.L_25 - .L_24)
.L_24:
        /*005c*/ 	.word	0x00000000


	//----- nvinfo : EIATTR_CBANK_PARAM_SIZE
	.align		4
.L_25:
        /*0060*/ 	.byte	0x03, 0x19
        /*0062*/ 	.short	0x0014


	//----- nvinfo : EIATTR_PARAM_CBANK
	.align		4
        /*0064*/ 	.byte	0x04, 0x0a
        /*0066*/ 	.short	(.L_27 - .L_26)
	.align		4
.L_26:
        /*0068*/ 	.word	index@(.nv.constant0.reduce_kernel)
        /*006c*/ 	.short	0x0380
        /*006e*/ 	.short	0x0014


	//----- nvinfo : EIATTR_SW_WAR
	.align		4
.L_27:
        /*0070*/ 	.byte	0x04, 0x36
        /*0072*/ 	.short	(.L_29 - .L_28)
.L_28:
        /*0074*/ 	.word	0x00000008
.L_29:


//--------------------- .nv.info.map_step_2para_1resp_kernel --------------------------
	.section	.nv.info.map_step_2para_1resp_kernel,"",@"SHT_CUDA_INFO"
	.sectionflags	@""
	.align	4


	//----- nvinfo : EIATTR_CUDA_API_VERSION
	.align		4
        /*0000*/ 	.byte	0x04, 0x37
        /*0002*/ 	.short	(.L_31 - .L_30)
.L_30:
        /*0004*/ 	.word	0x00000082


	//----- nvinfo : EIATTR_KPARAM_INFO
	.align		4
.L_31:
        /*0008*/ 	.byte	0x04, 0x17
        /*000a*/ 	.short	(.L_33 - .L_32)
.L_32:
        /*000c*/ 	.word	0x00000000
        /*0010*/ 	.short	0x0005
        /*0012*/ 	.short	0x001c
        /*0014*/ 	.byte	0x00, 0xf0, 0x11, 0x00


	//----- nvinfo : EIATTR_KPARAM_INFO
	.align		4
.L_33:
        /*0018*/ 	.byte	0x04, 0x17
        /*001a*/ 	.short	(.L_35 - .L_34)
.L_34:
        /*001c*/ 	.word	0x00000000
        /*0020*/ 	.short	0x0004
        /*0022*/ 	.short	0x0018
        /*0024*/ 	.byte	0x00, 0xf0, 0x11, 0x00


	//----- nvinfo : EIATTR_KPARAM_INFO
	.align		4
.L_35:
        /*0028*/ 	.byte	0x04, 0x17
        /*002a*/ 	.short	(.L_37 - .L_36)
.L_36:
        /*002c*/ 	.word	0x00000000
        /*0030*/ 	.short	0x0003
        /*0032*/ 	.short	0x0014
        /*0034*/ 	.byte	0x00, 0xf0, 0x11, 0x00


	//----- nvinfo : EIATTR_KPARAM_INFO
	.align		4
.L_37:
        /*0038*/ 	.byte	0x04, 0x17
        /*003a*/ 	.short	(.L_39 - .L_38)
.L_38:
        /*003c*/ 	.word	0x00000000
        /*0040*/ 	.short	0x0002
        /*0042*/ 	.short	0x0010
        /*0044*/ 	.byte	0x00, 0xf0, 0x11, 0x00


	//----- nvinfo : EIATTR_KPARAM_INFO
	.align		4
.L_39:
        /*0048*/ 	.byte	0x04, 0x17
        /*004a*/ 	.short	(.L_41 - .L_40)
.L_40:
        /*004c*/ 	.word	0x00000000
        /*0050*/ 	.short	0x0001
        /*0052*/ 	.short	0x0008
        /*0054*/ 	.byte	0x00, 0xf5, 0x21, 0x00


	//----- nvinfo : EIATTR_KPARAM_INFO
	.align		4
.L_41:
        /*0058*/ 	.byte	0x04, 0x17
        /*005a*/ 	.short	(.L_43 - .L_42)
.L_42:
        /*005c*/ 	.word	0x00000000
        /*0060*/ 	.short	0x0000
        /*0062*/ 	.short	0x0000
        /*0064*/ 	.byte	0x00, 0xf5, 0x21, 0x00


	//----- nvinfo : EIATTR_SPARSE_MMA_MASK
	.align		4
.L_43:
        /*0068*/ 	.byte	0x03, 0x50
        /*006a*/ 	.short	0x0000


	//----- nvinfo : EIATTR_MAXREG_COUNT
	.align		4
        /*006c*/ 	.byte	0x03, 0x1b
        /*006e*/ 	.short	0x00ff


	//----- nvinfo : EIATTR_MERCURY_ISA_VERSION
	.align		4
        /*0070*/ 	.byte	0x03, 0x5f
        /*0072*/ 	.short	0x0101


	//----- nvinfo : EIATTR_VRC_CTA_INIT_COUNT
	.align		4
        /*0074*/ 	.byte	0x02, 0x4a
	.zero		1
	.zero		1


	//----- nvinfo : EIATTR_EXIT_INSTR_OFFSETS
	.align		4
        /*0078*/ 	.byte	0x04, 0x1c
        /*007a*/ 	.short	(.L_45 - .L_44)


	//   ....[0]....
.L_44:
        /*007c*/ 	.word	0x00000070


	//   ....[1]....
        /*0080*/ 	.word	0x00000250


	//----- nvinfo : EIATTR_CRS_STACK_SIZE
	.align		4
.L_45:
        /*0084*/ 	.byte	0x04, 0x1e
        /*0086*/ 	.short	(.L_47 - .L_46)
.L_46:
        /*0088*/ 	.word	0x00000000


	//----- nvinfo : EIATTR_CBANK_PARAM_SIZE
	.align		4
.L_47:
        /*008c*/ 	.byte	0x03, 0x19
        /*008e*/ 	.short	0x0020


	//----- nvinfo : EIATTR_PARAM_CBANK
	.align		4
        /*0090*/ 	.byte	0x04, 0x0a
        /*0092*/ 	.short	(.L_49 - .L_48)
	.align		4
.L_48:
        /*0094*/ 	.word	index@(.nv.constant0.map_step_2para_1resp_kernel)
        /*0098*/ 	.short	0x0380
        /*009a*/ 	.short	0x0020


	//----- nvinfo : EIATTR_SW_WAR
	.align		4
.L_49:
        /*009c*/ 	.byte	0x04, 0x36
        /*009e*/ 	.short	(.L_51 - .L_50)
.L_50:
        /*00a0*/ 	.word	0x00000008
.L_51:


//--------------------- .nv.callgraph             --------------------------
	.section	.nv.callgraph,"",@"SHT_CUDA_CALLGRAPH"
	.align	4
	.sectionentsize	8
	.align		4
        /*0000*/ 	.word	0x00000000
	.align		4
        /*0004*/ 	.word	0xffffffff
	.align		4
        /*0008*/ 	.word	0x00000000
	.align		4
        /*000c*/ 	.word	0xfffffffe
	.align		4
        /*0010*/ 	.word	0x00000000
	.align		4
        /*0014*/ 	.word	0xfffffffd
	.align		4
        /*0018*/ 	.word	0x00000000
	.align		4
        /*001c*/ 	.word	0xfffffffc


//--------------------- .text.reduce_kernel       --------------------------
	.section	.text.reduce_kernel,"ax",@progbits
	.align	128
        .global         reduce_kernel
        .type           reduce_kernel,@function
        .size           reduce_kernel,(.L_x_13 - reduce_kernel)
        .other          reduce_kernel,@"STO_CUDA_ENTRY STV_DEFAULT"
reduce_kernel:
.text.reduce_kernel:
[----:B------:R-:W-:Y:S08]  /*0000*/  LDC R1, c[0x0][0x37c] ;  /* 0x0000df00ff017b82 */ /* 0x000ff00000000800 */
[----:B------:R-:W0:Y:S01]  /*0010*/  LDC.64 R2, c[0x0][0x388] ;  /* 0x0000e200ff027b82 */ /* 0x000e220000000a00 */
[----:B------:R-:W0:Y:S01]  /*0020*/  LDCU.64 UR6, c[0x0][0x358] ;  /* 0x00006b00ff0677ac */ /* 0x000e220008000a00 */
[----:B------:R-:W1:Y:S01]  /*0030*/  S2R R9, SR_TID.X ;  /* 0x0000000000097919 */ /* 0x000e620000002100 */
[----:B------:R-:W2:Y:S01]  /*0040*/  LDCU UR5, c[0x0][0x390] ;  /* 0x00007200ff0577ac */ /* 0x000ea20008000800 */
[----:B0-----:R0:W5:Y:S04]  /*0050*/  LDG.E R7, desc[UR6][R2.64] ;  /* 0x0000000602077981 */ /* 0x001168000c1e1900 */
[----:B------:R-:W1:Y:S01]  /*0060*/  S2UR UR4, SR_CTAID.X ;  /* 0x00000000000479c3 */ /* 0x000e620000002500 */
[----:B------:R-:W-:Y:S07]  /*0070*/  BSSY.RECONVERGENT B0, `(.L_x_0) ;  /* 0x000000f000007945 */ /* 0x000fee0003800200 */
[----:B------:R-:W1:Y:S02]  /*0080*/  LDC R6, c[0x0][0x360] ;  /* 0x0000d800ff067b82 */ /* 0x000e640000000800 */
[----:B-1----:R-:W-:-:S05]  /*0090*/  IMAD R0, R6, UR4, R9 ;  /* 0x0000000406007c24 */ /* 0x002fca000f8e0209 */
[----:B--2---:R-:W-:-:S13]  /*00a0*/  ISETP.GE.AND P0, PT, R0, UR5, PT ;  /* 0x0000000500007c0c */ /* 0x004fda000bf06270 */
[----:B0-----:R-:W-:Y:S05]  /*00b0*/  @P0 BRA `(.L_x_1) ;  /* 0x0000000000280947 */ /* 0x001fea0003800000 */
[----:B------:R-:W0:Y:S01]  /*00c0*/  LDC.64 R4, c[0x0][0x380] ;  /* 0x0000e000ff047b82 */ /* 0x000e220000000a00 */
[----:B------:R-:W1:Y:S02]  /*00d0*/  LDCU UR4, c[0x0][0x370] ;  /* 0x00006e00ff0477ac */ /* 0x000e640008000800 */
[----:B-1----:R-:W-:-:S07]  /*00e0*/  IMAD R11, R6, UR4, RZ ;  /* 0x00000004060b7c24 */ /* 0x002fce000f8e02ff */
.L_x_2:
[----:B0-----:R-:W-:-:S06]  /*00f0*/  IMAD.WIDE R2, R0, 0x4, R4 ;  /* 0x0000000400027825 */ /* 0x001fcc00078e0204 */
[----:B------:R-:W2:Y:S01]  /*0100*/  LDG.E R2, desc[UR6][R2.64] ;  /* 0x0000000602027981 */ /* 0x000ea2000c1e1900 */
[----:B------:R-:W-:-:S05]  /*0110*/  IMAD.IADD R0, R11, 0x1, R0 ;  /* 0x000000010b007824 */ /* 0x000fca00078e0200 */
[----:B------:R-:W-:Y:S02]  /*0120*/  ISETP.GE.AND P1, PT, R0, UR5, PT ;  /* 0x0000000500007c0c */ /* 0x000fe4000bf26270 */
[----:B--2--5:R-:W-:-:S04]  /*0130*/  FSETP.GEU.AND P0, PT, R2, R7, PT ;  /* 0x000000070200720b */ /* 0x024fc80003f0e000 */
[----:B------:R-:W-:-:S07]  /*0140*/  FSEL R7, R2, R7, !P0 ;  /* 0x0000000702077208 */ /* 0x000fce0004000000 */
[----:B------:R-:W-:Y:S05]  /*0150*/  @!P1 BRA `(.L_x_2) ;  /* 0xfffffffc00e49947 */ /* 0x000fea000383ffff */
.L_x_1:
[----:B------:R-:W-:Y:S05]  /*0160*/  BSYNC.RECONVERGENT B0 ;  /* 0x0000000000007941 */ /* 0x000fea0003800200 */
.L_x_0:
[----:B------:R-:W0:Y:S01]  /*0170*/  S2UR UR5, SR_CgaCtaId ;  /* 0x00000000000579c3 */ /* 0x000e220000008800 */
[----:B------:R-:W-:Y:S01]  /*0180*/  UMOV UR4, 0x400 ;  /* 0x0000040000047882 */ /* 0x000fe20000000000 */
[----:B------:R-:W-:Y:S02]  /*0190*/  ISETP.GE.U32.AND P1, PT, R6, 0x2, PT ;  /* 0x000000020600780c */ /* 0x000fe40003f26070 */
[----:B------:R-:W-:Y:S01]  /*01a0*/  ISETP.NE.AND P0, PT, R9, RZ, PT ;  /* 0x000000ff0900720c */ /* 0x000fe20003f05270 */
[----:B0-----:R-:W-:-:S06]  /*01b0*/  ULEA UR4, UR5, UR4, 0x18 ;  /* 0x0000000405047291 */ /* 0x001fcc000f8ec0ff */
[----:B------:R-:W-:-:S05]  /*01c0*/  LEA R0, R9, UR4, 0x2 ;  /* 0x0000000409007c11 */ /* 0x000fca000f8e10ff */
[----:B-----5:R0:W-:Y:S01]  /*01d0*/  STS [R0], R7 ;  /* 0x0000000700007388 */ /* 0x0201e20000000800 */
[----:B------:R-:W-:Y:S06]  /*01e0*/  BAR.SYNC.DEFER_BLOCKING 0x0 ;  /* 0x0000000000007b1d */ /* 0x000fec0000010000 */
[----:B------:R-:W-:Y:S05]  /*01f0*/  @!P1 BRA `(.L_x_3) ;  /* 0x0000000000309947 */ /* 0x000fea0003800000 */
.L_x_4:
[----:B------:R-:W-:-:S04]  /*0200*/  SHF.R.U32.HI R4, RZ, 0x1, R6 ;  /* 0x00000001ff047819 */ /* 0x000fc80000011606 */
[----:B------:R-:W-:-:S13]  /*0210*/  ISETP.GE.U32.AND P1, PT, R9, R4, PT ;  /* 0x000000040900720c */ /* 0x000fda0003f26070 */
[----:B------:R-:W-:Y:S01]  /*0220*/  @!P1 IMAD R2, R4, 0x4, R0 ;  /* 0x0000000404029824 */ /* 0x000fe200078e0200 */
[----:B------:R-:W-:Y:S05]  /*0230*/  @!P1 LDS R3, [R0] ;  /* 0x0000000000039984 */ /* 0x000fea0000000800 */
[----:B------:R-:W1:Y:S02]  /*0240*/  @!P1 LDS R2, [R2] ;  /* 0x0000000002029984 */ /* 0x000e640000000800 */
[----:B-1----:R-:W-:-:S04]  /*0250*/  @!P1 FSETP.GEU.AND P2, PT, R2, R3, PT ;  /* 0x000000030200920b */ /* 0x002fc80003f4e000 */
[----:B------:R-:W-:-:S05]  /*0260*/  @!P1 FSEL R3, R2, R3, !P2 ;  /* 0x0000000302039208 */ /* 0x000fca0005000000 */
[----:B------:R1:W-:Y:S01]  /*0270*/  @!P1 STS [R0], R3 ;  /* 0x0000000300009388 */ /* 0x0003e20000000800 */
[----:B------:R-:W-:Y:S01]  /*0280*/  BAR.SYNC.DEFER_BLOCKING 0x0 ;  /* 0x0000000000007b1d */ /* 0x000fe20000010000 */
[----:B------:R-:W-:Y:S01]  /*0290*/  ISETP.GT.U32.AND P1, PT, R6, 0x3, PT ;  /* 0x000000030600780c */ /* 0x000fe20003f24070 */
[----:B------:R-:W-:-:S12]  /*02a0*/  IMAD.MOV.U32 R6, RZ, RZ, R4 ;  /* 0x000000ffff067224 */ /* 0x000fd800078e0004 */
[----:B-1----:R-:W-:Y:S05]  /*02b0*/  @P1 BRA `(.L_x_4) ;  /* 0xfffffffc00d01947 */ /* 0x002fea000383ffff */
.L_x_3:
[----:B------:R-:W-:Y:S05]  /*02c0*/  @P0 EXIT ;  /* 0x000000000000094d */ /* 0x000fea0003800000 */
[----:B------:R-:W1:Y:S01]  /*02d0*/  S2UR UR5, SR_CgaCtaId ;  /* 0x00000000000579c3 */ /* 0x000e620000008800 */
[----:B------:R-:W-:-:S07]  /*02e0*/  UMOV UR4, 0x400 ;  /* 0x0000040000047882 */ /* 0x000fce0000000000 */
[----:B------:R-:W2:Y:S01]  /*02f0*/  LDC.64 R2, c[0x0][0x388] ;  /* 0x0000e200ff027b82 */ /* 0x000ea20000000a00 */
[----:B-1----:R-:W-:-:S09]  /*0300*/  ULEA UR4, UR5, UR4, 0x18 ;  /* 0x0000000405047291 */ /* 0x002fd2000f8ec0ff */
[----:B------:R-:W1:Y:S03]  /*0310*/  LDS R5, [UR4] ;  /* 0x00000004ff057984 */ /* 0x000e660008000800 */
.L_x_5:
[----:B--2---:R-:W1:Y:S01]  /*0320*/  LDG.E R6, desc[UR6][R2.64] ;  /* 0x0000000602067981 */ /* 0x004e62000c1e1900 */
[----:B------:R-:W-:Y:S05]  /*0330*/  YIELD ;  /* 0x0000000000007946 */ /* 0x000fea0003800000 */
[----:B-1----:R-:W-:-:S04]  /*0340*/  FSETP.GEU.AND P0, PT, R5, R6, PT ;  /* 0x000000060500720b */ /* 0x002fc80003f0e000 */
[----:B0-----:R-:W-:-:S06]  /*0350*/  FSEL R7, R5, R6, !P0 ;  /* 0x0000000605077208 */ /* 0x001fcc0004000000 */
[----:B------:R-:W2:Y:S02]  /*0360*/  ATOMG.E.CAS.STRONG.GPU PT, R7, [R2], R6, R7 ;  /* 0x00000006020773a9 */ /* 0x000ea400001ee107 */
[----:B--2---:R-:W-:-:S13]  /*0370*/  FSETP.NEU.AND P0, PT, R6, R7, PT ;  /* 0x000000070600720b */ /* 0x004fda0003f0d000 */
[----:B------:R-:W-:Y:S05]  /*0380*/  @P0 BRA `(.L_x_5) ;  /* 0xfffffffc00e40947 */ /* 0x000fea000383ffff */
[----:B------:R-:W-:Y:S05]  /*0390*/  EXIT ;  /* 0x000000000000794d */ /* 0x000fea0003800000 */
.L_x_6:
[----:B------:R-:W-:-:S00]  /*03a0*/  BRA `(.L_x_6) ;  /* 0xfffffffc00fc7947 */ /* 0x000fc0000383ffff */
[----:B------:R-:W-:-:S00]  /*03b0*/  NOP ;  /* 0x0000000000007918 */ /* 0x000fc00000000000 */
        /* <DEDUP_REMOVED lines=12> */
.L_x_13:


//--------------------- .text.map_step_2para_1resp_kernel --------------------------
	.section	.text.map_step_2para_1resp_kernel,"ax",@progbits
	.align	128
        .global         map_step_2para_1resp_kernel
        .type           map_step_2para_1resp_kernel,@function
        .size           map_step_2para_1resp_kernel,(.L_x_12 - map_step_2para_1resp_kernel)
        .other          map_step_2para_1resp_kernel,@"STO_CUDA_ENTRY STV_DEFAULT"
map_step_2para_1resp_kernel:
.text.map_step_2para_1resp_kernel:
[----:B------:R-:W-:Y:S01]  /*0000*/  LDC R1, c[0x0][0x37c] ;  /* 0x0000df00ff017b82 */ /* 0x000fe20000000800 */
[----:B------:R-:W0:Y:S07]  /*0010*/  S2R R2, SR_TID.X ;  /* 0x0000000000027919 */ /* 0x000e2e0000002100 */
[----:B------:R-:W0:Y:S01]  /*0020*/  S2UR UR4, SR_CTAID.X ;  /* 0x00000000000479c3 */ /* 0x000e220000002500 */
[----:B------:R-:W1:Y:S07]  /*0030*/  LDCU UR5, c[0x0][0x39c] ;  /* 0x00007380ff0577ac */ /* 0x000e6e0008000800 */
[----:B------:R-:W0:Y:S02]  /*0040*/  LDC R3, c[0x0][0x360] ;  /* 0x0000d800ff037b82 */ /* 0x000e240000000800 */
[----:B0-----:R-:W-:-:S05]  /*0050*/  IMAD R2, R3, UR4, R2 ;  /* 0x0000000403027c24 */ /* 0x001fca000f8e0202 */
[----:B-1----:R-:W-:-:S13]  /*0060*/  ISETP.GE.AND P0, PT, R2, UR5, PT ;  /* 0x0000000502007c0c */ /* 0x002fda000bf06270 */
[----:B------:R-:W-:Y:S05]  /*0070*/  @P0 EXIT ;  /* 0x000000000000094d */ /* 0x000fea0003800000 */
[----:B------:R-:W0:Y:S01]  /*0080*/  LDC.64 R4, c[0x0][0x380] ;  /* 0x0000e000ff047b82 */ /* 0x000e220000000a00 */
[----:B------:R-:W1:Y:S01]  /*0090*/  LDCU.64 UR6, c[0x0][0x390] ;  /* 0x00007200ff0677ac */ /* 0x000e620008000a00 */
[----:B------:R-:W2:Y:S01]  /*00a0*/  LDCU.64 UR4, c[0x0][0x358] ;  /* 0x00006b00ff0477ac */ /* 0x000ea20008000a00 */
[----:B-1----:R-:W-:Y:S01]  /*00b0*/  IMAD R3, R2, UR6, RZ ;  /* 0x0000000602037c24 */ /* 0x002fe2000f8e02ff */
[----:B------:R-:W1:Y:S03]  /*00c0*/  LDCU UR6, c[0x0][0x398] ;  /* 0x00007300ff0677ac */ /* 0x000e660008000800 */
[----:B0-----:R-:W-:-:S05]  /*00d0*/  IMAD.WIDE R4, R3, 0x4, R4 ;  /* 0x0000000403047825 */ /* 0x001fca00078e0204 */
[----:B--2---:R-:W1:Y:S04]  /*00e0*/  LDG.E R3, desc[UR4][R4.64+0x4] ;  /* 0x0000040404037981 */ /* 0x004e68000c1e1900 */
[----:B------:R-:W2:Y:S01]  /*00f0*/  LDG.E R0, desc[UR4][R4.64] ;  /* 0x0000000404007981 */ /* 0x000ea2000c1e1900 */
[----:B------:R-:W-:Y:S01]  /*0100*/  BSSY.RECONVERGENT B0, `(.L_x_7) ;  /* 0x0000011000007945 */ /* 0x000fe20003800200 */
[----:B-1----:R-:W-:Y:S01]  /*0110*/  FADD R3, -R3, UR6 ;  /* 0x0000000603037e21 */ /* 0x002fe20008000100 */
[----:B--2---:R-:W-:-:S03]  /*0120*/  FADD R0, -R0, UR7 ;  /* 0x0000000700007e21 */ /* 0x004fc60008000100 */
[----:B------:R-:W-:-:S04]  /*0130*/  FMUL R3, R3, R3 ;  /* 0x0000000303037220 */ /* 0x000fc80000400000 */
[----:B------:R-:W-:-:S04]  /*0140*/  FFMA R0, R0, R0, R3 ;  /* 0x0000000000007223 */ /* 0x000fc80000000003 */
[----:B------:R0:W1:Y:S01]  /*0150*/  MUFU.RSQ R3, R0 ;  /* 0x0000000000037308 */ /* 0x0000620000001400 */
[----:B------:R-:W-:-:S04]  /*0160*/  IADD3 R6, PT, PT, R0, -0xd000000, RZ ;  /* 0xf300000000067810 */ /* 0x000fc80007ffe0ff */
[----:B------:R-:W-:-:S13]  /*0170*/  ISETP.GT.U32.AND P0, PT, R6, 0x727fffff, PT ;  /* 0x727fffff0600780c */ /* 0x000fda0003f04070 */
[----:B01----:R-:W-:Y:S05]  /*0180*/  @!P0 BRA `(.L_x_8) ;  /* 0x0000000000108947 */ /* 0x003fea0003800000 */
[----:B------:R-:W-:-:S07]  /*0190*/  MOV R8, 0x1b0 ;  /* 0x000001b000087802 */ /* 0x000fce0000000f00 */
[----:B------:R-:W-:Y:S05]  /*01a0*/  CALL.REL.NOINC `($__internal_0_$__cuda_sm20_sqrt_rn_f32_slowpath) ;  /* 0x00000000002c7944 */ /* 0x000fea0003c00000 */
[----:B------:R-:W-:Y:S01]  /*01b0*/  MOV R7, R3 ;  /* 0x0000000300077202 */ /* 0x000fe20000000f00 */
[----:B------:R-:W-:Y:S06]  /*01c0*/  BRA `(.L_x_9) ;  /* 0x0000000000107947 */ /* 0x000fec0003800000 */
.L_x_8:
[----:B------:R-:W-:Y:S01]  /*01d0*/  FMUL.FTZ R7, R0, R3 ;  /* 0x0000000300077220 */ /* 0x000fe20000410000 */
[----:B------:R-:W-:-:S03]  /*01e0*/  FMUL.FTZ R3, R3, 0.5 ;  /* 0x3f00000003037820 */ /* 0x000fc60000410000 */
[----:B------:R-:W-:-:S04]  /*01f0*/  FFMA R0, -R7, R7, R0 ;  /* 0x0000000707007223 */ /* 0x000fc80000000100 */
[----:B------:R-:W-:-:S07]  /*0200*/  FFMA R7, R0, R3, R7 ;  /* 0x0000000300077223 */ /* 0x000fce0000000007 */
.L_x_9:
[----:B------:R-:W-:Y:S05]  /*0210*/  BSYNC.RECONVERGENT B0 ;  /* 0x0000000000007941 */ /* 0x000fea0003800200 */
.L_x_7:
[----:B------:R-:W0:Y:S02]  /*0220*/  LDC.64 R4, c[0x0][0x388] ;  /* 0x0000e200ff047b82 */ /* 0x000e240000000a00 */
[----:B0-----:R-:W-:-:S05]  /*0230*/  IMAD.WIDE R2, R2, 0x4, R4 ;  /* 0x0000000402027825 */ /* 0x001fca00078e0204 */
[----:B------:R-:W-:Y:S01]  /*0240*/  STG.E desc[UR4][R2.64], R7 ;  /* 0x0000000702007986 */ /* 0x000fe2000c101904 */
[----:B------:R-:W-:Y:S05]  /*0250*/  EXIT ;  /* 0x000000000000794d */ /* 0x000fea0003800000 */
        .weak           $__internal_0_$__cuda_sm20_sqrt_rn_f32_slowpath
        .type           $__internal_0_$__cuda_sm20_sqrt_rn_f32_slowpath,@function
        .size           $__internal_0_$__cuda_sm20_sqrt_rn_f32_slowpath,(.L_x_12 - $__internal_0_$__cuda_sm20_sqrt_rn_f32_slowpath)
$__internal_0_$__cuda_sm20_sqrt_rn_f32_slowpath:
[----:B------:R-:W-:-:S13]  /*0260*/  LOP3.LUT P0, RZ, R0, 0x7fffffff, RZ, 0xc0, !PT ;  /* 0x7fffffff00ff7812 */ /* 0x000fda000780c0ff */
[----:B------:R-:W-:Y:S01]  /*0270*/  @!P0 MOV R3, R0 ;  /* 0x0000000000038202 */ /* 0x000fe20000000f00 */
[----:B------:R-:W-:Y:S06]  /*0280*/  @!P0 BRA `(.L_x_10) ;  /* 0x0000000000408947 */ /* 0x000fec0003800000 */
[----:B------:R-:W-:-:S13]  /*0290*/  FSETP.GEU.FTZ.AND P0, PT, R0, RZ, PT ;  /* 0x000000ff0000720b */ /* 0x000fda0003f1e000 */
[----:B------:R-:W-:Y:S01]  /*02a0*/  @!P0 MOV R3, 0x7fffffff ;  /* 0x7fffffff00038802 */ /* 0x000fe20000000f00 */
[----:B------:R-:W-:Y:S06]  /*02b0*/  @!P0 BRA `(.L_x_10) ;  /* 0x0000000000348947 */ /* 0x000fec0003800000 */
[----:B------:R-:W-:-:S13]  /*02c0*/  FSETP.GTU.FTZ.AND P0, PT, |R0|, +INF , PT ;  /* 0x7f8000000000780b */ /* 0x000fda0003f1c200 */
[----:B------:R-:W-:Y:S01]  /*02d0*/  @P0 FADD.FTZ R3, R0, 1 ;  /* 0x3f80000000030421 */ /* 0x000fe20000010000 */
[----:B------:R-:W-:Y:S06]  /*02e0*/  @P0 BRA `(.L_x_10) ;  /* 0x0000000000280947 */ /* 0x000fec0003800000 */
[----:B------:R-:W-:-:S13]  /*02f0*/  FSETP.NEU.FTZ.AND P0, PT, |R0|, +INF , PT ;  /* 0x7f8000000000780b */ /* 0x000fda0003f1d200 */
[----:B------:R-:W-:-:S04]  /*0300*/  @P0 FFMA R4, R0, 1.84467440737095516160e+19, RZ ;  /* 0x5f80000000040823 */ /* 0x000fc800000000ff */
[----:B------:R-:W0:Y:S02]  /*0310*/  @P0 MUFU.RSQ R3, R4 ;  /* 0x0000000400030308 */ /* 0x000e240000001400 */
[----:B0-----:R-:W-:Y:S01]  /*0320*/  @P0 FMUL.FTZ R5, R4, R3 ;  /* 0x0000000304050220 */ /* 0x001fe20000410000 */
[----:B------:R-:W-:Y:S01]  /*0330*/  @P0 FMUL.FTZ R7, R3, 0.5 ;  /* 0x3f00000003070820 */ /* 0x000fe20000410000 */
[----:B------:R-:W-:Y:S02]  /*0340*/  @!P0 MOV R3, R0 ;  /* 0x0000000000038202 */ /* 0x000fe40000000f00 */
[----:B------:R-:W-:-:S04]  /*0350*/  @P0 FADD.FTZ R6, -R5, -RZ ;  /* 0x800000ff05060221 */ /* 0x000fc80000010100 */
[----:B------:R-:W-:-:S04]  /*0360*/  @P0 FFMA R6, R5, R6, R4 ;  /* 0x0000000605060223 */ /* 0x000fc80000000004 */
[----:B------:R-:W-:-:S04]  /*0370*/  @P0 FFMA R6, R6, R7, R5 ;  /* 0x0000000706060223 */ /* 0x000fc80000000005 */
[----:B------:R-:W-:-:S07]  /*0380*/  @P0 FMUL.FTZ R3, R6, 2.3283064365386962891e-10 ;  /* 0x2f80000006030820 */ /* 0x000fce0000410000 */
.L_x_10:
[----:B------:R-:W-:Y:S01]  /*0390*/  HFMA2 R5, -RZ, RZ, 0, 0 ;  /* 0x00000000ff057431 */ /* 0x000fe200000001ff */
[----:B------:R-:W-:-:S04]  /*03a0*/  MOV R4, R8 ;  /* 0x0000000800047202 */ /* 0x000fc80000000f00 */
[----:B------:R-:W-:Y:S05]  /*03b0*/  RET.REL.NODEC R4 `(map_step_2para_1resp_kernel) ;  /* 0xfffffffc04107950 */ /* 0x000fea0003c3ffff */
.L_x_11:
        /* <DEDUP_REMOVED lines=12> */
.L_x_12:


//--------------------- .nv.shared.reduce_kernel  --------------------------
	.section	.nv.shared.reduce_kernel,"aw",@nobits
	.sectionflags	@""
	.align	4
.nv.shared.reduce_kernel:
	.zero		2048


//--------------------- .nv.shared.reserved.0     --------------------------
	.section	.nv.shared.reserved.0,"aw",@nobits
	.weak		__nv_reservedSMEM_offset_0_alias
	.size		__nv_reservedSMEM_offset_0_alias, 0, 64
	.other		__nv_reservedSMEM_offset_0_alias,@"STO_CUDA_RESERVED_SHARED STV_DEFAULT"
__nv_reservedSMEM_offset_0_alias:
	.zero		0
	.zero		64


//--------------------- .nv.constant0.reduce_kernel --------------------------
	.section	.nv.constant0.reduce_kernel,"a",@progbits
	.sectionflags	@""
	.align	4
.nv.constant0.reduce_kernel:
	.zero		916


//--------------------- .nv.constant0.map_step_2para_1resp_kernel --------------------------
	.section	.nv.constant0.map_step_2para_1resp_kernel,"a",@progbits
	.sectionflags	@""
	.align	4
.nv.constant0.map_step_2para_1resp_kernel:
	.zero		928


//--------------------- SYMBOLS --------------------------

	.type		.nv.reservedSmem.offset0,@object
	.size		.nv.reservedSmem.offset0,0x4
	.type		.nv.reservedSmem.cap,@object
	.size		.nv.reservedSmem.cap,0x4
